//
// Generated by NVIDIA NVVM Compiler
//
// Compiler Build ID: CL-36424714
// Cuda compilation tools, release 13.0, V13.0.88
// Based on NVVM 20.0.0
//

.version 9.0
.target sm_100
.address_size 64

	// .globl	_Z10count_wordPcS_Piii

.visible .entry _Z10count_wordPcS_Piii(
	.param .u64 .ptr .align 1 _Z10count_wordPcS_Piii_param_0,
	.param .u64 .ptr .align 1 _Z10count_wordPcS_Piii_param_1,
	.param .u64 .ptr .align 1 _Z10count_wordPcS_Piii_param_2,
	.param .u32 _Z10count_wordPcS_Piii_param_3,
	.param .u32 _Z10count_wordPcS_Piii_param_4
)
{
	.reg .pred 	%p<7>;
	.reg .b16 	%rs<9>;
	.reg .b32 	%r<14>;
	.reg .b64 	%rd<11>;

	ld.param.u64 	%rd3, [_Z10count_wordPcS_Piii_param_0];
	ld.param.u64 	%rd4, [_Z10count_wordPcS_Piii_param_1];
	ld.param.u64 	%rd5, [_Z10count_wordPcS_Piii_param_2];
	ld.param.u32 	%r5, [_Z10count_wordPcS_Piii_param_3];
	ld.param.u32 	%r4, [_Z10count_wordPcS_Piii_param_4];
	mov.u32 	%r6, %ctaid.x;
	mov.u32 	%r7, %ntid.x;
	mov.u32 	%r8, %tid.x;
	mad.lo.s32 	%r1, %r6, %r7, %r8;
	sub.s32 	%r9, %r5, %r4;
	setp.gt.s32 	%p1, %r1, %r9;
	@%p1 bra 	$L__BB0_6;
	setp.lt.s32 	%p2, %r4, 1;
	@%p2 bra 	$L__BB0_5;
	cvta.to.global.u64 	%rd1, %rd3;
	cvta.to.global.u64 	%rd2, %rd4;
	mov.b32 	%r13, 0;
$L__BB0_3:
	add.s32 	%r11, %r13, %r1;
	cvt.s64.s32 	%rd6, %r11;
	add.s64 	%rd7, %rd1, %rd6;
	ld.global.u8 	%rs3, [%rd7];
	cvt.u64.u32 	%rd8, %r13;
	add.s64 	%rd9, %rd2, %rd8;
	ld.global.u8 	%rs5, [%rd9];
	setp.eq.s16 	%p3, %rs3, %rs5;
	add.s32 	%r13, %r13, 1;
	setp.lt.s32 	%p4, %r13, %r4;
	and.pred  	%p5, %p4, %p3;
	@%p5 bra 	$L__BB0_3;
	setp.ne.s16 	%p6, %rs3, %rs5;
	@%p6 bra 	$L__BB0_6;
$L__BB0_5:
	cvta.to.global.u64 	%rd10, %rd5;
	atom.global.add.u32 	%r12, [%rd10], 1;
$L__BB0_6:
	ret;

}


// ===== COMPILED SASS (sm_100) =====

	.target	sm_100

	.elftype	@"ET_EXEC"


//--------------------- .note.nv.tkinfo           --------------------------
	.section	.note.nv.tkinfo,"",@"SHT_NOTE"
	.sectionflags	@"SHF_NOTE_NV_TKINFO"
	.tkinfo
        /*0018*/ 	.word	0x00000002
        /*0030*/ 	.string	""
        /*0030*/ 	.string	"ptxas"
        /*0030*/ 	.string	"Cuda compilation tools, release 13.0, V13.0.88"
        /*0030*/ 	.string	"Build cuda_13.0.r13.0/compiler.36424714_0"
        /*0030*/ 	.string	"-arch sm_100 -m 64 "



//--------------------- .note.nv.cuinfo           --------------------------
	.section	.note.nv.cuinfo,"",@"SHT_NOTE"
	.sectionflags	@"SHF_NOTE_NV_CUINFO"
        /*0018*/ 	.short	0x0002
        /*001a*/ 	.short	0x0064
        /*001c*/ 	.short	0x0082
	.zero		2


//--------------------- .nv.info                  --------------------------
	.section	.nv.info,"",@"SHT_CUDA_INFO"
	.align	4


	//----- nvinfo : EIATTR_REGCOUNT
	.align		4
        /*0000*/ 	.byte	0x04, 0x2f
        /*0002*/ 	.short	(.L_1 - .L_0)
	.align		4
.L_0:
        /*0004*/ 	.word	index@(_Z10count_wordPcS_Piii)
        /*0008*/ 	.word	0x0000000a


	//----- nvinfo : EIATTR_FRAME_SIZE
	.align		4
.L_1:
        /*000c*/ 	.byte	0x04, 0x11
        /*000e*/ 	.short	(.L_3 - .L_2)
	.align		4
.L_2:
        /*0010*/ 	.word	index@(_Z10count_wordPcS_Piii)
        /*0014*/ 	.word	0x00000000


	//----- nvinfo : EIATTR_MIN_STACK_SIZE
	.align		4
.L_3:
        /*0018*/ 	.byte	0x04, 0x12
        /*001a*/ 	.short	(.L_5 - .L_4)
	.align		4
.L_4:
        /*001c*/ 	.word	index@(_Z10count_wordPcS_Piii)
        /*0020*/ 	.word	0x00000000
.L_5:


//--------------------- .nv.compat                --------------------------
	.section	.nv.compat,"",@"SHT_CUDA_COMPAT_INFO"
	.align	4
        /*0000*/ 	.byte	0x02, 0x09, 0x00, 0x00, 0x02, 0x02, 0x01, 0x00, 0x02, 0x05, 0x05, 0x00, 0x03, 0x07, 0x01, 0x01
        /*0010*/ 	.byte	0x02, 0x03, 0x00, 0x00, 0x02, 0x06, 0x01, 0x00, 0x04, 0x0b, 0x08, 0x00, 0x09, 0x00, 0x00, 0x00
        /*0020*/ 	.byte	0x00, 0x00, 0x00, 0x00


//--------------------- .nv.info._Z10count_wordPcS_Piii --------------------------
	.section	.nv.info._Z10count_wordPcS_Piii,"",@"SHT_CUDA_INFO"
	.sectionflags	@""
	.align	4


	//----- nvinfo : EIATTR_CUDA_API_VERSION
	.align		4
        /*0000*/ 	.byte	0x04, 0x37
        /*0002*/ 	.short	(.L_7 - .L_6)
.L_6:
        /*0004*/ 	.word	0x00000082


	//----- nvinfo : EIATTR_KPARAM_INFO
	.align		4
.L_7:
        /*0008*/ 	.byte	0x04, 0x17
        /*000a*/ 	.short	(.L_9 - .L_8)
.L_8:
        /*000c*/ 	.word	0x00000000
        /*0010*/ 	.short	0x0004
        /*0012*/ 	.short	0x001c
        /*0014*/ 	.byte	0x00, 0xf0, 0x11, 0x00


	//----- nvinfo : EIATTR_KPARAM_INFO
	.align		4
.L_9:
        /*0018*/ 	.byte	0x04, 0x17
        /*001a*/ 	.short	(.L_11 - .L_10)
.L_10:
        /*001c*/ 	.word	0x00000000
        /*0020*/ 	.short	0x0003
        /*0022*/ 	.short	0x0018
        /*0024*/ 	.byte	0x00, 0xf0, 0x11, 0x00


	//----- nvinfo : EIATTR_KPARAM_INFO
	.align		4
.L_11:
        /*0028*/ 	.byte	0x04, 0x17
        /*002a*/ 	.short	(.L_13 - .L_12)
.L_12:
        /*002c*/ 	.word	0x00000000
        /*0030*/ 	.short	0x0002
        /*0032*/ 	.short	0x0010
        /*0034*/ 	.byte	0x00, 0xf5, 0x21, 0x00


	//----- nvinfo : EIATTR_KPARAM_INFO
	.align		4
.L_13:
        /*0038*/ 	.byte	0x04, 0x17
        /*003a*/ 	.short	(.L_15 - .L_14)
.L_14:
        /*003c*/ 	.word	0x00000000
        /*0040*/ 	.short	0x0001
        /*0042*/ 	.short	0x0008
        /*0044*/ 	.byte	0x00, 0xf5, 0x21, 0x00


	//----- nvinfo : EIATTR_KPARAM_INFO
	.align		4
.L_15:
        /*0048*/ 	.byte	0x04, 0x17
        /*004a*/ 	.short	(.L_17 - .L_16)
.L_16:
        /*004c*/ 	.word	0x00000000
        /*0050*/ 	.short	0x0000
        /*0052*/ 	.short	0x0000
        /*0054*/ 	.byte	0x00, 0xf5, 0x21, 0x00


	//----- nvinfo : EIATTR_SPARSE_MMA_MASK
	.align		4
.L_17:
        /*0058*/ 	.byte	0x03, 0x50
        /*005a*/ 	.short	0x0000


	//----- nvinfo : EIATTR_MAXREG_COUNT
	.align		4
        /*005c*/ 	.byte	0x03, 0x1b
        /*005e*/ 	.short	0x00ff


	//----- nvinfo : EIATTR_MERCURY_ISA_VERSION
	.align		4
        /*0060*/ 	.byte	0x03, 0x5f
        /*0062*/ 	.short	0x0101


	//----- nvinfo : EIATTR_INT_WARP_WIDE_INSTR_OFFSETS
	.align		4
        /*0064*/ 	.byte	0x04, 0x31
        /*0066*/ 	.short	(.L_19 - .L_18)


	//   ....[0]....
.L_18:
        /*0068*/ 	.word	0x000001f0


	//----- nvinfo : EIATTR_VRC_CTA_INIT_COUNT
	.align		4
.L_19:
        /*006c*/ 	.byte	0x02, 0x4a
	.zero		1
	.zero		1


	//----- nvinfo : EIATTR_EXIT_INSTR_OFFSETS
	.align		4
        /*0070*/ 	.byte	0x04, 0x1c
        /*0072*/ 	.short	(.L_21 - .L_20)


	//   ....[0]....
.L_20:
        /*0074*/ 	.word	0x00000080


	//   ....[1]....
        /*0078*/ 	.word	0x000001c0


	//   ....[2]....
        /*007c*/ 	.word	0x00000240


	//----- nvinfo : EIATTR_CRS_STACK_SIZE
	.align		4
.L_21:
        /*0080*/ 	.byte	0x04, 0x1e
        /*0082*/ 	.short	(.L_23 - .L_22)
.L_22:
        /*0084*/ 	.word	0x00000000


	//----- nvinfo : EIATTR_CBANK_PARAM_SIZE
	.align		4
.L_23:
        /*0088*/ 	.byte	0x03, 0x19
        /*008a*/ 	.short	0x0020


	//----- nvinfo : EIATTR_PARAM_CBANK
	.align		4
        /*008c*/ 	.byte	0x04, 0x0a
        /*008e*/ 	.short	(.L_25 - .L_24)
	.align		4
.L_24:
        /*0090*/ 	.word	index@(.nv.constant0._Z10count_wordPcS_Piii)
        /*0094*/ 	.short	0x0380
        /*0096*/ 	.short	0x0020


	//----- nvinfo : EIATTR_SW_WAR
	.align		4
.L_25:
        /*0098*/ 	.byte	0x04, 0x36
        /*009a*/ 	.short	(.L_27 - .L_26)
.L_26:
        /*009c*/ 	.word	0x00000008
.L_27:


//--------------------- .nv.callgraph             --------------------------
	.section	.nv.callgraph,"",@"SHT_CUDA_CALLGRAPH"
	.align	4
	.sectionentsize	8
	.align		4
        /*0000*/ 	.word	0x00000000
	.align		4
        /*0004*/ 	.word	0xffffffff
	.align		4
        /*0008*/ 	.word	0x00000000
	.align		4
        /*000c*/ 	.word	0xfffffffe
	.align		4
        /*0010*/ 	.word	0x00000000
	.align		4
        /*0014*/ 	.word	0xfffffffd
	.align		4
        /*0018*/ 	.word	0x00000000
	.align		4
        /*001c*/ 	.word	0xfffffffc


//--------------------- .text._Z10count_wordPcS_Piii --------------------------
	.section	.text._Z10count_wordPcS_Piii,"ax",@progbits
	.align	128
        .global         _Z10count_wordPcS_Piii
        .type           _Z10count_wordPcS_Piii,@function
        .size           _Z10count_wordPcS_Piii,(.L_x_4 - _Z10count_wordPcS_Piii)
        .other          _Z10count_wordPcS_Piii,@"STO_CUDA_ENTRY STV_DEFAULT"
_Z10count_wordPcS_Piii:
.text._Z10count_wordPcS_Piii:
[----:B------:R-:W-:Y:S01]  /*0000*/  LDC R1, c[0x0][0x37c] ;  /* 0x0000df00ff017b82 */ /* 0x000fe20000000800 */
[----:B------:R-:W0:Y:S07]  /*0010*/  S2R R3, SR_TID.X ;  /* 0x0000000000037919 */ /* 0x000e2e0000002100 */
[----:B------:R-:W0:Y:S01]  /*0020*/  S2UR UR6, SR_CTAID.X ;  /* 0x00000000000679c3 */ /* 0x000e220000002500 */
[----:B------:R-:W1:Y:S07]  /*0030*/  LDCU.64 UR4, c[0x0][0x398] ;  /* 0x00007300ff0477ac */ /* 0x000e6e0008000a00 */
[----:B------:R-:W0:Y:S01]  /*0040*/  LDC R0, c[0x0][0x360] ;  /* 0x0000d800ff007b82 */ /* 0x000e220000000800 */
[----:B-1----:R-:W-:Y:S01]  /*0050*/  UIADD3 UR4, UPT, UPT, UR4, -UR5, URZ ;  /* 0x8000000504047290 */ /* 0x002fe2000fffe0ff */
[----:B0-----:R-:W-:-:S05]  /*0060*/  IMAD R0, R0, UR6, R3 ;  /* 0x0000000600007c24 */ /* 0x001fca000f8e0203 */
[----:B------:R-:W-:-:S13]  /*0070*/  ISETP.GT.AND P0, PT, R0, UR4, PT ;  /* 0x0000000400007c0c */ /* 0x000fda000bf04270 */
[----:B------:R-:W-:Y:S05]  /*0080*/  @P0 EXIT ;  /* 0x000000000000094d */ /* 0x000fea0003800000 */
[----:B------:R-:W-:Y:S01]  /*0090*/  UISETP.GE.AND UP0, UPT, UR5, 0x1, UPT ;  /* 0x000000010500788c */ /* 0x000fe2000bf06270 */
[----:B------:R-:W0:Y:S08]  /*00a0*/  LDCU.64 UR6, c[0x0][0x358] ;  /* 0x00006b00ff0677ac */ /* 0x000e300008000a00 */
[----:B------:R-:W-:Y:S05]  /*00b0*/  BRA.U !UP0, `(.L_x_0) ;  /* 0x0000000108447547 */ /* 0x000fea000b800000 */
[----:B------:R-:W-:Y:S01]  /*00c0*/  BSSY.RECONVERGENT B0, `(.L_x_1) ;  /* 0x000000e000007945 */ /* 0x000fe20003800200 */
[----:B------:R-:W-:Y:S01]  /*00d0*/  IMAD.MOV.U32 R7, RZ, RZ, RZ ;  /* 0x000000ffff077224 */ /* 0x000fe200078e00ff */
[----:B------:R-:W1:Y:S06]  /*00e0*/  LDCU.128 UR8, c[0x0][0x380] ;  /* 0x00007000ff0877ac */ /* 0x000e6c0008000c00 */
.L_x_2:
[----:B------:R-:W-:Y:S01]  /*00f0*/  IMAD.IADD R3, R0, 0x1, R7 ;  /* 0x0000000100037824 */ /* 0x000fe200078e0207 */
[----:B-1----:R-:W-:-:S04]  /*0100*/  IADD3 R4, P1, PT, R7, UR10, RZ ;  /* 0x0000000a07047c10 */ /* 0x002fc8000ff3e0ff */
[----:B------:R-:W-:Y:S01]  /*0110*/  IADD3 R2, P0, PT, R3, UR8, RZ ;  /* 0x0000000803027c10 */ /* 0x000fe2000ff1e0ff */
[----:B------:R-:W-:-:S03]  /*0120*/  IMAD.X R5, RZ, RZ, UR11, P1 ;  /* 0x0000000bff057e24 */ /* 0x000fc600088e06ff */
[----:B------:R-:W-:-:S03]  /*0130*/  LEA.HI.X.SX32 R3, R3, UR9, 0x1, P0 ;  /* 0x0000000903037c11 */ /* 0x000fc600080f0eff */
[----:B0-----:R-:W2:Y:S04]  /*0140*/  LDG.E.U8 R5, desc[UR6][R4.64] ;  /* 0x0000000604057981 */ /* 0x001ea8000c1e1100 */
[----:B------:R-:W2:Y:S01]  /*0150*/  LDG.E.U8 R2, desc[UR6][R2.64] ;  /* 0x0000000602027981 */ /* 0x000ea2000c1e1100 */
[----:B------:R-:W-:-:S05]  /*0160*/  VIADD R7, R7, 0x1 ;  /* 0x0000000107077836 */ /* 0x000fca0000000000 */
[----:B------:R-:W-:Y:S02]  /*0170*/  ISETP.GE.AND P0, PT, R7, UR5, PT ;  /* 0x0000000507007c0c */ /* 0x000fe4000bf06270 */
[----:B--2---:R-:W-:-:S13]  /*0180*/  ISETP.EQ.AND P1, PT, R2, R5, PT ;  /* 0x000000050200720c */ /* 0x004fda0003f22270 */
[----:B------:R-:W-:Y:S05]  /*0190*/  @!P0 BRA P1, `(.L_x_2) ;  /* 0xfffffffc00d48947 */ /* 0x000fea000083ffff */
[----:B------:R-:W-:Y:S05]  /*01a0*/  BSYNC.RECONVERGENT B0 ;  /* 0x0000000000007941 */ /* 0x000fea0003800200 */
.L_x_1:
[----:B------:R-:W-:-:S13]  /*01b0*/  ISETP.NE.AND P0, PT, R2, R5, PT ;  /* 0x000000050200720c */ /* 0x000fda0003f05270 */
[----:B------:R-:W-:Y:S05]  /*01c0*/  @P0 EXIT ;  /* 0x000000000000094d */ /* 0x000fea0003800000 */
.L_x_0:
[----:B------:R-:W1:Y:S01]  /*01d0*/  S2R R0, SR_LANEID ;  /* 0x0000000000007919 */ /* 0x000e620000000000 */
[----:B------:R-:W0:Y:S01]  /*01e0*/  LDC.64 R2, c[0x0][0x390] ;  /* 0x0000e400ff027b82 */ /* 0x000e220000000a00 */
[----:B------:R-:W-:Y:S02]  /*01f0*/  VOTEU.ANY UR4, UPT, PT ;  /* 0x0000000000047886 */ /* 0x000fe400038e0100 */
[----:B------:R-:W-:Y:S02]  /*0200*/  UFLO.U32 UR8, UR4 ;  /* 0x00000004000872bd */ /* 0x000fe400080e0000 */
[----:B------:R-:W0:Y:S04]  /*0210*/  POPC R5, UR4 ;  /* 0x0000000400057d09 */ /* 0x000e280008000000 */
[----:B-1----:R-:W-:-:S13]  /*0220*/  ISETP.EQ.U32.AND P0, PT, R0, UR8, PT ;  /* 0x0000000800007c0c */ /* 0x002fda000bf02070 */
[----:B0-----:R-:W-:Y:S01]  /*0230*/  @P0 REDG.E.ADD.STRONG.GPU desc[UR6][R2.64], R5 ;  /* 0x000000050200098e */ /* 0x001fe2000c12e106 */
[----:B------:R-:W-:Y:S05]  /*0240*/  EXIT ;  /* 0x000000000000794d */ /* 0x000fea0003800000 */
.L_x_3:
[----:B------:R-:W-:-:S00]  /*0250*/  BRA `(.L_x_3) ;  /* 0xfffffffc00fc7947 */ /* 0x000fc0000383ffff */
[----:B------:R-:W-:-:S00]  /*0260*/  NOP ;  /* 0x0000000000007918 */ /* 0x000fc00000000000 */
        /* <DEDUP_REMOVED lines=9> */
.L_x_4:


//--------------------- .nv.shared.reserved.0     --------------------------
	.section	.nv.shared.reserved.0,"aw",@nobits
	.weak		__nv_reservedSMEM_offset_0_alias
	.size		__nv_reservedSMEM_offset_0_alias, 0, 64
	.other		__nv_reservedSMEM_offset_0_alias,@"STO_CUDA_RESERVED_SHARED STV_DEFAULT"
__nv_reservedSMEM_offset_0_alias:
	.zero		0
	.zero		64


//--------------------- .nv.constant0._Z10count_wordPcS_Piii --------------------------
	.section	.nv.constant0._Z10count_wordPcS_Piii,"a",@progbits
	.sectionflags	@""
	.align	4
.nv.constant0._Z10count_wordPcS_Piii:
	.zero		928


//--------------------- SYMBOLS --------------------------

	.type		.nv.reservedSmem.offset0,@object
	.size		.nv.reservedSmem.offset0,0x4
